//
// Generated by NVIDIA NVVM Compiler
//
// Compiler Build ID: CL-36424714
// Cuda compilation tools, release 13.0, V13.0.88
// Based on NVVM 20.0.0
//

.version 9.0
.target sm_100
.address_size 64

	// .globl	_Z9transposePfS_ii
// _ZZ19sharedMem_transposePfS_iiE8M_Shared has been demoted
// _ZZ18transposeCoalescedPfS_iiE4tile has been demoted

.visible .entry _Z9transposePfS_ii(
	.param .u64 .ptr .align 1 _Z9transposePfS_ii_param_0,
	.param .u64 .ptr .align 1 _Z9transposePfS_ii_param_1,
	.param .u32 _Z9transposePfS_ii_param_2,
	.param .u32 _Z9transposePfS_ii_param_3
)
{
	.reg .pred 	%p<4>;
	.reg .b32 	%r<14>;
	.reg .b32 	%f<2>;
	.reg .b64 	%rd<9>;

	ld.param.u64 	%rd1, [_Z9transposePfS_ii_param_0];
	ld.param.u64 	%rd2, [_Z9transposePfS_ii_param_1];
	ld.param.u32 	%r4, [_Z9transposePfS_ii_param_2];
	ld.param.u32 	%r3, [_Z9transposePfS_ii_param_3];
	mov.u32 	%r6, %ntid.x;
	mov.u32 	%r7, %ctaid.x;
	mov.u32 	%r8, %tid.x;
	mad.lo.s32 	%r1, %r6, %r7, %r8;
	mov.u32 	%r9, %ctaid.y;
	mov.u32 	%r10, %tid.y;
	mad.lo.s32 	%r11, %r6, %r9, %r10;
	setp.ge.s32 	%p1, %r1, %r3;
	setp.ge.s32 	%p2, %r11, %r4;
	or.pred  	%p3, %p1, %p2;
	@%p3 bra 	$L__BB0_2;
	cvta.to.global.u64 	%rd3, %rd1;
	cvta.to.global.u64 	%rd4, %rd2;
	mad.lo.s32 	%r12, %r3, %r11, %r1;
	mul.wide.s32 	%rd5, %r12, 4;
	add.s64 	%rd6, %rd3, %rd5;
	ld.global.f32 	%f1, [%rd6];
	mad.lo.s32 	%r13, %r3, %r1, %r11;
	mul.wide.s32 	%rd7, %r13, 4;
	add.s64 	%rd8, %rd4, %rd7;
	st.global.f32 	[%rd8], %f1;
$L__BB0_2:
	ret;

}
	// .globl	_Z19sharedMem_transposePfS_ii
.visible .entry _Z19sharedMem_transposePfS_ii(
	.param .u64 .ptr .align 1 _Z19sharedMem_transposePfS_ii_param_0,
	.param .u64 .ptr .align 1 _Z19sharedMem_transposePfS_ii_param_1,
	.param .u32 _Z19sharedMem_transposePfS_ii_param_2,
	.param .u32 _Z19sharedMem_transposePfS_ii_param_3
)
{
	.reg .pred 	%p<10>;
	.reg .b32 	%r<18>;
	.reg .b32 	%f<3>;
	.reg .b64 	%rd<9>;
	// demoted variable
	.shared .align 4 .b8 _ZZ19sharedMem_transposePfS_iiE8M_Shared[40000];
	ld.param.u64 	%rd1, [_Z19sharedMem_transposePfS_ii_param_0];
	ld.param.u64 	%rd2, [_Z19sharedMem_transposePfS_ii_param_1];
	ld.param.u32 	%r5, [_Z19sharedMem_transposePfS_ii_param_2];
	ld.param.u32 	%r6, [_Z19sharedMem_transposePfS_ii_param_3];
	mov.u32 	%r7, %ctaid.x;
	mov.u32 	%r8, %tid.x;
	mad.lo.s32 	%r9, %r7, 100, %r8;
	mov.u32 	%r10, %ctaid.y;
	mov.u32 	%r11, %tid.y;
	mad.lo.s32 	%r12, %r10, 100, %r11;
	mad.lo.s32 	%r13, %r6, %r12, %r9;
	mad.lo.s32 	%r2, %r6, %r9, %r12;
	setp.lt.s32 	%p2, %r12, %r5;
	setp.lt.s32 	%p3, %r9, %r6;
	and.pred  	%p1, %p2, %p3;
	not.pred 	%p4, %p1;
	mul.lo.s32 	%r14, %r6, %r5;
	setp.ge.s32 	%p5, %r13, %r14;
	mov.u32 	%r15, _ZZ19sharedMem_transposePfS_iiE8M_Shared;
	mad.lo.s32 	%r16, %r11, 400, %r15;
	shl.b32 	%r17, %r8, 2;
	add.s32 	%r4, %r16, %r17;
	or.pred  	%p6, %p4, %p5;
	@%p6 bra 	$L__BB1_2;
	cvta.to.global.u64 	%rd3, %rd1;
	mul.wide.s32 	%rd4, %r13, 4;
	add.s64 	%rd5, %rd3, %rd4;
	ld.global.f32 	%f1, [%rd5];
	st.shared.f32 	[%r4], %f1;
$L__BB1_2:
	bar.sync 	0;
	setp.ge.s32 	%p7, %r2, %r14;
	or.pred  	%p9, %p4, %p7;
	@%p9 bra 	$L__BB1_4;
	ld.shared.f32 	%f2, [%r4];
	cvta.to.global.u64 	%rd6, %rd2;
	mul.wide.s32 	%rd7, %r2, 4;
	add.s64 	%rd8, %rd6, %rd7;
	st.global.f32 	[%rd8], %f2;
$L__BB1_4:
	ret;

}
	// .globl	_Z18transposeCoalescedPfS_ii
.visible .entry _Z18transposeCoalescedPfS_ii(
	.param .u64 .ptr .align 1 _Z18transposeCoalescedPfS_ii_param_0,
	.param .u64 .ptr .align 1 _Z18transposeCoalescedPfS_ii_param_1,
	.param .u32 _Z18transposeCoalescedPfS_ii_param_2,
	.param .u32 _Z18transposeCoalescedPfS_ii_param_3
)
{
	.reg .b32 	%r<22>;
	.reg .b32 	%f<3>;
	.reg .b64 	%rd<9>;
	// demoted variable
	.shared .align 4 .b8 _ZZ18transposeCoalescedPfS_iiE4tile[40000];
	ld.param.u64 	%rd1, [_Z18transposeCoalescedPfS_ii_param_0];
	ld.param.u64 	%rd2, [_Z18transposeCoalescedPfS_ii_param_1];
	ld.param.u32 	%r1, [_Z18transposeCoalescedPfS_ii_param_2];
	ld.param.u32 	%r2, [_Z18transposeCoalescedPfS_ii_param_3];
	cvta.to.global.u64 	%rd3, %rd2;
	cvta.to.global.u64 	%rd4, %rd1;
	mov.u32 	%r3, %ctaid.x;
	mul.lo.s32 	%r4, %r3, 100;
	mov.u32 	%r5, %tid.x;
	add.s32 	%r6, %r4, %r5;
	mov.u32 	%r7, %ctaid.y;
	mul.lo.s32 	%r8, %r7, 100;
	mov.u32 	%r9, %tid.y;
	add.s32 	%r10, %r8, %r9;
	mad.lo.s32 	%r11, %r2, %r10, %r6;
	add.s32 	%r12, %r8, %r5;
	add.s32 	%r13, %r4, %r9;
	mad.lo.s32 	%r14, %r1, %r13, %r12;
	mul.wide.s32 	%rd5, %r11, 4;
	add.s64 	%rd6, %rd4, %rd5;
	ld.global.f32 	%f1, [%rd6];
	mov.u32 	%r15, _ZZ18transposeCoalescedPfS_iiE4tile;
	mad.lo.s32 	%r16, %r9, 400, %r15;
	shl.b32 	%r17, %r5, 2;
	add.s32 	%r18, %r16, %r17;
	st.shared.f32 	[%r18], %f1;
	bar.sync 	0;
	mad.lo.s32 	%r19, %r5, 400, %r15;
	shl.b32 	%r20, %r9, 2;
	add.s32 	%r21, %r19, %r20;
	ld.shared.f32 	%f2, [%r21];
	mul.wide.s32 	%rd7, %r14, 4;
	add.s64 	%rd8, %rd3, %rd7;
	st.global.f32 	[%rd8], %f2;
	ret;

}


// ===== COMPILED SASS (sm_100) =====

	.target	sm_100

	.elftype	@"ET_EXEC"


//--------------------- .note.nv.tkinfo           --------------------------
	.section	.note.nv.tkinfo,"",@"SHT_NOTE"
	.sectionflags	@"SHF_NOTE_NV_TKINFO"
	.tkinfo
        /*0018*/ 	.word	0x00000002
        /*0030*/ 	.string	""
        /*0030*/ 	.string	"ptxas"
        /*0030*/ 	.string	"Cuda compilation tools, release 13.0, V13.0.88"
        /*0030*/ 	.string	"Build cuda_13.0.r13.0/compiler.36424714_0"
        /*0030*/ 	.string	"-arch sm_100 -m 64 "



//--------------------- .note.nv.cuinfo           --------------------------
	.section	.note.nv.cuinfo,"",@"SHT_NOTE"
	.sectionflags	@"SHF_NOTE_NV_CUINFO"
        /*0018*/ 	.short	0x0002
        /*001a*/ 	.short	0x0064
        /*001c*/ 	.short	0x0082
	.zero		2


//--------------------- .nv.info                  --------------------------
	.section	.nv.info,"",@"SHT_CUDA_INFO"
	.align	4


	//----- nvinfo : EIATTR_REGCOUNT
	.align		4
        /*0000*/ 	.byte	0x04, 0x2f
        /*0002*/ 	.short	(.L_1 - .L_0)
	.align		4
.L_0:
        /*0004*/ 	.word	index@(_Z9transposePfS_ii)
        /*0008*/ 	.word	0x0000000a


	//----- nvinfo : EIATTR_FRAME_SIZE
	.align		4
.L_1:
        /*000c*/ 	.byte	0x04, 0x11
        /*000e*/ 	.short	(.L_3 - .L_2)
	.align		4
.L_2:
        /*0010*/ 	.word	index@(_Z9transposePfS_ii)
        /*0014*/ 	.word	0x00000000


	//----- nvinfo : EIATTR_REGCOUNT
	.align		4
.L_3:
        /*0018*/ 	.byte	0x04, 0x2f
        /*001a*/ 	.short	(.L_5 - .L_4)
	.align		4
.L_4:
        /*001c*/ 	.word	index@(_Z19sharedMem_transposePfS_ii)
        /*0020*/ 	.word	0x0000000c


	//----- nvinfo : EIATTR_FRAME_SIZE
	.align		4
.L_5:
        /*0024*/ 	.byte	0x04, 0x11
        /*0026*/ 	.short	(.L_7 - .L_6)
	.align		4
.L_6:
        /*0028*/ 	.word	index@(_Z19sharedMem_transposePfS_ii)
        /*002c*/ 	.word	0x00000000


	//----- nvinfo : EIATTR_REGCOUNT
	.align		4
.L_7:
        /*0030*/ 	.byte	0x04, 0x2f
        /*0032*/ 	.short	(.L_9 - .L_8)
	.align		4
.L_8:
        /*0034*/ 	.word	index@(_Z18transposeCoalescedPfS_ii)
        /*0038*/ 	.word	0x00000010


	//----- nvinfo : EIATTR_FRAME_SIZE
	.align		4
.L_9:
        /*003c*/ 	.byte	0x04, 0x11
        /*003e*/ 	.short	(.L_11 - .L_10)
	.align		4
.L_10:
        /*0040*/ 	.word	index@(_Z18transposeCoalescedPfS_ii)
        /*0044*/ 	.word	0x00000000


	//----- nvinfo : EIATTR_MIN_STACK_SIZE
	.align		4
.L_11:
        /*0048*/ 	.byte	0x04, 0x12
        /*004a*/ 	.short	(.L_13 - .L_12)
	.align		4
.L_12:
        /*004c*/ 	.word	index@(_Z18transposeCoalescedPfS_ii)
        /*0050*/ 	.word	0x00000000


	//----- nvinfo : EIATTR_MIN_STACK_SIZE
	.align		4
.L_13:
        /*0054*/ 	.byte	0x04, 0x12
        /*0056*/ 	.short	(.L_15 - .L_14)
	.align		4
.L_14:
        /*0058*/ 	.word	index@(_Z19sharedMem_transposePfS_ii)
        /*005c*/ 	.word	0x00000000


	//----- nvinfo : EIATTR_MIN_STACK_SIZE
	.align		4
.L_15:
        /*0060*/ 	.byte	0x04, 0x12
        /*0062*/ 	.short	(.L_17 - .L_16)
	.align		4
.L_16:
        /*0064*/ 	.word	index@(_Z9transposePfS_ii)
        /*0068*/ 	.word	0x00000000
.L_17:


//--------------------- .nv.compat                --------------------------
	.section	.nv.compat,"",@"SHT_CUDA_COMPAT_INFO"
	.align	4
        /*0000*/ 	.byte	0x02, 0x09, 0x00, 0x00, 0x02, 0x02, 0x01, 0x00, 0x02, 0x05, 0x05, 0x00, 0x03, 0x07, 0x01, 0x01
        /*0010*/ 	.byte	0x02, 0x03, 0x00, 0x00, 0x02, 0x06, 0x01, 0x00, 0x04, 0x0b, 0x08, 0x00, 0x09, 0x00, 0x00, 0x00
        /*0020*/ 	.byte	0x00, 0x00, 0x00, 0x00


//--------------------- .nv.info._Z18transposeCoalescedPfS_ii --------------------------
	.section	.nv.info._Z18transposeCoalescedPfS_ii,"",@"SHT_CUDA_INFO"
	.sectionflags	@""
	.align	4


	//----- nvinfo : EIATTR_CUDA_API_VERSION
	.align		4
        /*0000*/ 	.byte	0x04, 0x37
        /*0002*/ 	.short	(.L_19 - .L_18)
.L_18:
        /*0004*/ 	.word	0x00000082


	//----- nvinfo : EIATTR_KPARAM_INFO
	.align		4
.L_19:
        /*0008*/ 	.byte	0x04, 0x17
        /*000a*/ 	.short	(.L_21 - .L_20)
.L_20:
        /*000c*/ 	.word	0x00000000
        /*0010*/ 	.short	0x0003
        /*0012*/ 	.short	0x0014
        /*0014*/ 	.byte	0x00, 0xf0, 0x11, 0x00


	//----- nvinfo : EIATTR_KPARAM_INFO
	.align		4
.L_21:
        /*0018*/ 	.byte	0x04, 0x17
        /*001a*/ 	.short	(.L_23 - .L_22)
.L_22:
        /*001c*/ 	.word	0x00000000
        /*0020*/ 	.short	0x0002
        /*0022*/ 	.short	0x0010
        /*0024*/ 	.byte	0x00, 0xf0, 0x11, 0x00


	//----- nvinfo : EIATTR_KPARAM_INFO
	.align		4
.L_23:
        /*0028*/ 	.byte	0x04, 0x17
        /*002a*/ 	.short	(.L_25 - .L_24)
.L_24:
        /*002c*/ 	.word	0x00000000
        /*0030*/ 	.short	0x0001
        /*0032*/ 	.short	0x0008
        /*0034*/ 	.byte	0x00, 0xf5, 0x21, 0x00


	//----- nvinfo : EIATTR_KPARAM_INFO
	.align		4
.L_25:
        /*0038*/ 	.byte	0x04, 0x17
        /*003a*/ 	.short	(.L_27 - .L_26)
.L_26:
        /*003c*/ 	.word	0x00000000
        /*0040*/ 	.short	0x0000
        /*0042*/ 	.short	0x0000
        /*0044*/ 	.byte	0x00, 0xf5, 0x21, 0x00


	//----- nvinfo : EIATTR_SPARSE_MMA_MASK
	.align		4
.L_27:
        /*0048*/ 	.byte	0x03, 0x50
        /*004a*/ 	.short	0x0000


	//----- nvinfo : EIATTR_MAXREG_COUNT
	.align		4
        /*004c*/ 	.byte	0x03, 0x1b
        /*004e*/ 	.short	0x00ff


	//----- nvinfo : EIATTR_NUM_BARRIERS
	.align		4
        /*0050*/ 	.byte	0x02, 0x4c
        /*0052*/ 	.byte	0x01
	.zero		1


	//----- nvinfo : EIATTR_MERCURY_ISA_VERSION
	.align		4
        /*0054*/ 	.byte	0x03, 0x5f
        /*0056*/ 	.short	0x0101


	//----- nvinfo : EIATTR_VRC_CTA_INIT_COUNT
	.align		4
        /*0058*/ 	.byte	0x02, 0x4a
	.zero		1
	.zero		1


	//----- nvinfo : EIATTR_EXIT_INSTR_OFFSETS
	.align		4
        /*005c*/ 	.byte	0x04, 0x1c
        /*005e*/ 	.short	(.L_29 - .L_28)


	//   ....[0]....
.L_28:
        /*0060*/ 	.word	0x000001d0


	//----- nvinfo : EIATTR_CBANK_PARAM_SIZE
	.align		4
.L_29:
        /*0064*/ 	.byte	0x03, 0x19
        /*0066*/ 	.short	0x0018


	//----- nvinfo : EIATTR_PARAM_CBANK
	.align		4
        /*0068*/ 	.byte	0x04, 0x0a
        /*006a*/ 	.short	(.L_31 - .L_30)
	.align		4
.L_30:
        /*006c*/ 	.word	index@(.nv.constant0._Z18transposeCoalescedPfS_ii)
        /*0070*/ 	.short	0x0380
        /*0072*/ 	.short	0x0018


	//----- nvinfo : EIATTR_SW_WAR
	.align		4
.L_31:
        /*0074*/ 	.byte	0x04, 0x36
        /*0076*/ 	.short	(.L_33 - .L_32)
.L_32:
        /*0078*/ 	.word	0x00000008
.L_33:


//--------------------- .nv.info._Z19sharedMem_transposePfS_ii --------------------------
	.section	.nv.info._Z19sharedMem_transposePfS_ii,"",@"SHT_CUDA_INFO"
	.sectionflags	@""
	.align	4


	//----- nvinfo : EIATTR_CUDA_API_VERSION
	.align		4
        /*0000*/ 	.byte	0x04, 0x37
        /*0002*/ 	.short	(.L_35 - .L_34)
.L_34:
        /*0004*/ 	.word	0x00000082


	//----- nvinfo : EIATTR_KPARAM_INFO
	.align		4
.L_35:
        /*0008*/ 	.byte	0x04, 0x17
        /*000a*/ 	.short	(.L_37 - .L_36)
.L_36:
        /*000c*/ 	.word	0x00000000
        /*0010*/ 	.short	0x0003
        /*0012*/ 	.short	0x0014
        /*0014*/ 	.byte	0x00, 0xf0, 0x11, 0x00


	//----- nvinfo : EIATTR_KPARAM_INFO
	.align		4
.L_37:
        /*0018*/ 	.byte	0x04, 0x17
        /*001a*/ 	.short	(.L_39 - .L_38)
.L_38:
        /*001c*/ 	.word	0x00000000
        /*0020*/ 	.short	0x0002
        /*0022*/ 	.short	0x0010
        /*0024*/ 	.byte	0x00, 0xf0, 0x11, 0x00


	//----- nvinfo : EIATTR_KPARAM_INFO
	.align		4
.L_39:
        /*0028*/ 	.byte	0x04, 0x17
        /*002a*/ 	.short	(.L_41 - .L_40)
.L_40:
        /*002c*/ 	.word	0x00000000
        /*0030*/ 	.short	0x0001
        /*0032*/ 	.short	0x0008
        /*0034*/ 	.byte	0x00, 0xf5, 0x21, 0x00


	//----- nvinfo : EIATTR_KPARAM_INFO
	.align		4
.L_41:
        /*0038*/ 	.byte	0x04, 0x17
        /*003a*/ 	.short	(.L_43 - .L_42)
.L_42:
        /*003c*/ 	.word	0x00000000
        /*0040*/ 	.short	0x0000
        /*0042*/ 	.short	0x0000
        /*0044*/ 	.byte	0x00, 0xf5, 0x21, 0x00


	//----- nvinfo : EIATTR_SPARSE_MMA_MASK
	.align		4
.L_43:
        /*0048*/ 	.byte	0x03, 0x50
        /*004a*/ 	.short	0x0000


	//----- nvinfo : EIATTR_MAXREG_COUNT
	.align		4
        /*004c*/ 	.byte	0x03, 0x1b
        /*004e*/ 	.short	0x00ff


	//----- nvinfo : EIATTR_NUM_BARRIERS
	.align		4
        /*0050*/ 	.byte	0x02, 0x4c
        /*0052*/ 	.byte	0x01
	.zero		1


	//----- nvinfo : EIATTR_MERCURY_ISA_VERSION
	.align		4
        /*0054*/ 	.byte	0x03, 0x5f
        /*0056*/ 	.short	0x0101


	//----- nvinfo : EIATTR_VRC_CTA_INIT_COUNT
	.align		4
        /*0058*/ 	.byte	0x02, 0x4a
	.zero		1
	.zero		1


	//----- nvinfo : EIATTR_EXIT_INSTR_OFFSETS
	.align		4
        /*005c*/ 	.byte	0x04, 0x1c
        /*005e*/ 	.short	(.L_45 - .L_44)


	//   ....[0]....
.L_44:
        /*0060*/ 	.word	0x000001a0


	//   ....[1]....
        /*0064*/ 	.word	0x000001f0


	//----- nvinfo : EIATTR_CBANK_PARAM_SIZE
	.align		4
.L_45:
        /*0068*/ 	.byte	0x03, 0x19
        /*006a*/ 	.short	0x0018


	//----- nvinfo : EIATTR_PARAM_CBANK
	.align		4
        /*006c*/ 	.byte	0x04, 0x0a
        /*006e*/ 	.short	(.L_47 - .L_46)
	.align		4
.L_46:
        /*0070*/ 	.word	index@(.nv.constant0._Z19sharedMem_transposePfS_ii)
        /*0074*/ 	.short	0x0380
        /*0076*/ 	.short	0x0018


	//----- nvinfo : EIATTR_SW_WAR
	.align		4
.L_47:
        /*0078*/ 	.byte	0x04, 0x36
        /*007a*/ 	.short	(.L_49 - .L_48)
.L_48:
        /*007c*/ 	.word	0x00000008
.L_49:


//--------------------- .nv.info._Z9transposePfS_ii --------------------------
	.section	.nv.info._Z9transposePfS_ii,"",@"SHT_CUDA_INFO"
	.sectionflags	@""
	.align	4


	//----- nvinfo : EIATTR_CUDA_API_VERSION
	.align		4
        /*0000*/ 	.byte	0x04, 0x37
        /*0002*/ 	.short	(.L_51 - .L_50)
.L_50:
        /*0004*/ 	.word	0x00000082


	//----- nvinfo : EIATTR_KPARAM_INFO
	.align		4
.L_51:
        /*0008*/ 	.byte	0x04, 0x17
        /*000a*/ 	.short	(.L_53 - .L_52)
.L_52:
        /*000c*/ 	.word	0x00000000
        /*0010*/ 	.short	0x0003
        /*0012*/ 	.short	0x0014
        /*0014*/ 	.byte	0x00, 0xf0, 0x11, 0x00


	//----- nvinfo : EIATTR_KPARAM_INFO
	.align		4
.L_53:
        /*0018*/ 	.byte	0x04, 0x17
        /*001a*/ 	.short	(.L_55 - .L_54)
.L_54:
        /*001c*/ 	.word	0x00000000
        /*0020*/ 	.short	0x0002
        /*0022*/ 	.short	0x0010
        /*0024*/ 	.byte	0x00, 0xf0, 0x11, 0x00


	//----- nvinfo : EIATTR_KPARAM_INFO
	.align		4
.L_55:
        /*0028*/ 	.byte	0x04, 0x17
        /*002a*/ 	.short	(.L_57 - .L_56)
.L_56:
        /*002c*/ 	.word	0x00000000
        /*0030*/ 	.short	0x0001
        /*0032*/ 	.short	0x0008
        /*0034*/ 	.byte	0x00, 0xf5, 0x21, 0x00


	//----- nvinfo : EIATTR_KPARAM_INFO
	.align		4
.L_57:
        /*0038*/ 	.byte	0x04, 0x17
        /*003a*/ 	.short	(.L_59 - .L_58)
.L_58:
        /*003c*/ 	.word	0x00000000
        /*0040*/ 	.short	0x0000
        /*0042*/ 	.short	0x0000
        /*0044*/ 	.byte	0x00, 0xf5, 0x21, 0x00


	//----- nvinfo : EIATTR_SPARSE_MMA_MASK
	.align		4
.L_59:
        /*0048*/ 	.byte	0x03, 0x50
        /*004a*/ 	.short	0x0000


	//----- nvinfo : EIATTR_MAXREG_COUNT
	.align		4
        /*004c*/ 	.byte	0x03, 0x1b
        /*004e*/ 	.short	0x00ff


	//----- nvinfo : EIATTR_MERCURY_ISA_VERSION
	.align		4
        /*0050*/ 	.byte	0x03, 0x5f
        /*0052*/ 	.short	0x0101


	//----- nvinfo : EIATTR_VRC_CTA_INIT_COUNT
	.align		4
        /*0054*/ 	.byte	0x02, 0x4a
	.zero		1
	.zero		1


	//----- nvinfo : EIATTR_EXIT_INSTR_OFFSETS
	.align		4
        /*0058*/ 	.byte	0x04, 0x1c
        /*005a*/ 	.short	(.L_61 - .L_60)


	//   ....[0]....
.L_60:
        /*005c*/ 	.word	0x000000b0


	//   ....[1]....
        /*0060*/ 	.word	0x00000150


	//----- nvinfo : EIATTR_CBANK_PARAM_SIZE
	.align		4
.L_61:
        /*0064*/ 	.byte	0x03, 0x19
        /*0066*/ 	.short	0x0018


	//----- nvinfo : EIATTR_PARAM_CBANK
	.align		4
        /*0068*/ 	.byte	0x04, 0x0a
        /*006a*/ 	.short	(.L_63 - .L_62)
	.align		4
.L_62:
        /*006c*/ 	.word	index@(.nv.constant0._Z9transposePfS_ii)
        /*0070*/ 	.short	0x0380
        /*0072*/ 	.short	0x0018


	//----- nvinfo : EIATTR_SW_WAR
	.align		4
.L_63:
        /*0074*/ 	.byte	0x04, 0x36
        /*0076*/ 	.short	(.L_65 - .L_64)
.L_64:
        /*0078*/ 	.word	0x00000008
.L_65:


//--------------------- .nv.callgraph             --------------------------
	.section	.nv.callgraph,"",@"SHT_CUDA_CALLGRAPH"
	.align	4
	.sectionentsize	8
	.align		4
        /*0000*/ 	.word	0x00000000
	.align		4
        /*0004*/ 	.word	0xffffffff
	.align		4
        /*0008*/ 	.word	0x00000000
	.align		4
        /*000c*/ 	.word	0xfffffffe
	.align		4
        /*0010*/ 	.word	0x00000000
	.align		4
        /*0014*/ 	.word	0xfffffffd
	.align		4
        /*0018*/ 	.word	0x00000000
	.align		4
        /*001c*/ 	.word	0xfffffffc


//--------------------- .text._Z18transposeCoalescedPfS_ii --------------------------
	.section	.text._Z18transposeCoalescedPfS_ii,"ax",@progbits
	.align	128
        .global         _Z18transposeCoalescedPfS_ii
        .type           _Z18transposeCoalescedPfS_ii,@function
        .size           _Z18transposeCoalescedPfS_ii,(.L_x_3 - _Z18transposeCoalescedPfS_ii)
        .other          _Z18transposeCoalescedPfS_ii,@"STO_CUDA_ENTRY STV_DEFAULT"
_Z18transposeCoalescedPfS_ii:
.text._Z18transposeCoalescedPfS_ii:
[----:B------:R-:W-:Y:S01]  /*0000*/  LDC R1, c[0x0][0x37c] ;  /* 0x0000df00ff017b82 */ /* 0x000fe20000000800 */
[----:B------:R-:W0:Y:S07]  /*0010*/  S2R R8, SR_CTAID.X ;  /* 0x0000000000087919 */ /* 0x000e2e0000002500 */
[----:B------:R-:W1:Y:S01]  /*0020*/  LDC.64 R2, c[0x0][0x380] ;  /* 0x0000e000ff027b82 */ /* 0x000e620000000a00 */
[----:B------:R-:W2:Y:S01]  /*0030*/  LDCU.64 UR6, c[0x0][0x390] ;  /* 0x00007200ff0677ac */ /* 0x000ea20008000a00 */
[----:B------:R-:W0:Y:S01]  /*0040*/  S2R R11, SR_TID.X ;  /* 0x00000000000b7919 */ /* 0x000e220000002100 */
[----:B------:R-:W3:Y:S01]  /*0050*/  LDCU.64 UR4, c[0x0][0x358] ;  /* 0x00006b00ff0477ac */ /* 0x000ee20008000a00 */
[----:B------:R-:W4:Y:S01]  /*0060*/  S2R R10, SR_CTAID.Y ;  /* 0x00000000000a7919 */ /* 0x000f220000002600 */
[----:B------:R-:W4:Y:S01]  /*0070*/  S2R R13, SR_TID.Y ;  /* 0x00000000000d7919 */ /* 0x000f220000002200 */
[----:B0-----:R-:W-:-:S02]  /*0080*/  IMAD R0, R8, 0x64, R11 ;  /* 0x0000006408007824 */ /* 0x001fc400078e020b */
[----:B----4-:R-:W-:-:S04]  /*0090*/  IMAD R5, R10, 0x64, R13 ;  /* 0x000000640a057824 */ /* 0x010fc800078e020d */
[----:B--2---:R-:W-:-:S04]  /*00a0*/  IMAD R5, R5, UR7, R0 ;  /* 0x0000000705057c24 */ /* 0x004fc8000f8e0200 */
[----:B-1----:R-:W-:-:S05]  /*00b0*/  IMAD.WIDE R2, R5, 0x4, R2 ;  /* 0x0000000405027825 */ /* 0x002fca00078e0202 */
[----:B---3--:R0:W2:Y:S01]  /*00c0*/  LDG.E R4, desc[UR4][R2.64] ;  /* 0x0000000402047981 */ /* 0x0080a2000c1e1900 */
[----:B------:R-:W-:Y:S01]  /*00d0*/  MOV R0, 0x400 ;  /* 0x0000040000007802 */ /* 0x000fe20000000f00 */
[----:B------:R-:W1:Y:S01]  /*00e0*/  S2R R5, SR_CgaCtaId ;  /* 0x0000000000057919 */ /* 0x000e620000008800 */
[----:B0-----:R-:W0:Y:S02]  /*00f0*/  LDC.64 R2, c[0x0][0x388] ;  /* 0x0000e200ff027b82 */ /* 0x001e240000000a00 */
[----:B-1----:R-:W-:-:S05]  /*0100*/  LEA R0, R5, R0, 0x18 ;  /* 0x0000000005007211 */ /* 0x002fca00078ec0ff */
[--C-:B------:R-:W-:Y:S02]  /*0110*/  IMAD R5, R13, 0x190, R0.reuse ;  /* 0x000001900d057824 */ /* 0x100fe400078e0200 */
[----:B------:R-:W-:-:S03]  /*0120*/  IMAD R0, R11, 0x190, R0 ;  /* 0x000001900b007824 */ /* 0x000fc600078e0200 */
[----:B------:R-:W-:Y:S01]  /*0130*/  LEA R7, R11, R5, 0x2 ;  /* 0x000000050b077211 */ /* 0x000fe200078e10ff */
[----:B------:R-:W-:Y:S01]  /*0140*/  IMAD R5, R8, 0x64, R13 ;  /* 0x0000006408057824 */ /* 0x000fe200078e020d */
[----:B------:R-:W-:Y:S01]  /*0150*/  LEA R6, R13, R0, 0x2 ;  /* 0x000000000d067211 */ /* 0x000fe200078e10ff */
[----:B------:R-:W-:-:S04]  /*0160*/  IMAD R0, R10, 0x64, R11 ;  /* 0x000000640a007824 */ /* 0x000fc800078e020b */
[----:B------:R-:W-:-:S04]  /*0170*/  IMAD R5, R5, UR6, R0 ;  /* 0x0000000605057c24 */ /* 0x000fc8000f8e0200 */
[----:B0-----:R-:W-:Y:S01]  /*0180*/  IMAD.WIDE R2, R5, 0x4, R2 ;  /* 0x0000000405027825 */ /* 0x001fe200078e0202 */
[----:B--2---:R-:W-:Y:S01]  /*0190*/  STS [R7], R4 ;  /* 0x0000000407007388 */ /* 0x004fe20000000800 */
[----:B------:R-:W-:Y:S06]  /*01a0*/  BAR.SYNC.DEFER_BLOCKING 0x0 ;  /* 0x0000000000007b1d */ /* 0x000fec0000010000 */
[----:B------:R-:W0:Y:S04]  /*01b0*/  LDS R9, [R6] ;  /* 0x0000000006097984 */ /* 0x000e280000000800 */
[----:B0-----:R-:W-:Y:S01]  /*01c0*/  STG.E desc[UR4][R2.64], R9 ;  /* 0x0000000902007986 */ /* 0x001fe2000c101904 */
[----:B------:R-:W-:Y:S05]  /*01d0*/  EXIT ;  /* 0x000000000000794d */ /* 0x000fea0003800000 */
.L_x_0:
[----:B------:R-:W-:-:S00]  /*01e0*/  BRA `(.L_x_0) ;  /* 0xfffffffc00fc7947 */ /* 0x000fc0000383ffff */
[----:B------:R-:W-:-:S00]  /*01f0*/  NOP ;  /* 0x0000000000007918 */ /* 0x000fc00000000000 */
        /* <DEDUP_REMOVED lines=8> */
.L_x_3:


//--------------------- .text._Z19sharedMem_transposePfS_ii --------------------------
	.section	.text._Z19sharedMem_transposePfS_ii,"ax",@progbits
	.align	128
        .global         _Z19sharedMem_transposePfS_ii
        .type           _Z19sharedMem_transposePfS_ii,@function
        .size           _Z19sharedMem_transposePfS_ii,(.L_x_4 - _Z19sharedMem_transposePfS_ii)
        .other          _Z19sharedMem_transposePfS_ii,@"STO_CUDA_ENTRY STV_DEFAULT"
_Z19sharedMem_transposePfS_ii:
.text._Z19sharedMem_transposePfS_ii:
[----:B------:R-:W-:Y:S01]  /*0000*/  LDC R1, c[0x0][0x37c] ;  /* 0x0000df00ff017b82 */ /* 0x000fe20000000800 */
[----:B------:R-:W0:Y:S01]  /*0010*/  S2R R0, SR_CTAID.X ;  /* 0x0000000000007919 */ /* 0x000e220000002500 */
[----:B------:R-:W1:Y:S01]  /*0020*/  LDCU.64 UR8, c[0x0][0x390] ;  /* 0x00007200ff0877ac */ /* 0x000e620008000a00 */
[----:B------:R-:W0:Y:S01]  /*0030*/  S2R R9, SR_TID.X ;  /* 0x0000000000097919 */ /* 0x000e220000002100 */
[----:B------:R-:W2:Y:S01]  /*0040*/  LDCU.64 UR6, c[0x0][0x358] ;  /* 0x00006b00ff0677ac */ /* 0x000ea20008000a00 */
[----:B------:R-:W3:Y:S01]  /*0050*/  S2R R5, SR_CTAID.Y ;  /* 0x0000000000057919 */ /* 0x000ee20000002600 */
[----:B------:R-:W3:Y:S01]  /*0060*/  S2R R6, SR_TID.Y ;  /* 0x0000000000067919 */ /* 0x000ee20000002200 */
[----:B-1----:R-:W-:Y:S01]  /*0070*/  UIMAD UR4, UR9, UR8, URZ ;  /* 0x00000008090472a4 */ /* 0x002fe2000f8e02ff */
[----:B0-----:R-:W-:-:S05]  /*0080*/  IMAD R0, R0, 0x64, R9 ;  /* 0x0000006400007824 */ /* 0x001fca00078e0209 */
[----:B------:R-:W-:Y:S01]  /*0090*/  ISETP.GE.AND P0, PT, R0, UR9, PT ;  /* 0x0000000900007c0c */ /* 0x000fe2000bf06270 */
[----:B---3--:R-:W-:-:S04]  /*00a0*/  IMAD R5, R5, 0x64, R6 ;  /* 0x0000006405057824 */ /* 0x008fc800078e0206 */
[C---:B------:R-:W-:Y:S01]  /*00b0*/  IMAD R7, R5.reuse, UR9, R0 ;  /* 0x0000000905077c24 */ /* 0x040fe2000f8e0200 */
[----:B------:R-:W-:-:S04]  /*00c0*/  ISETP.LT.AND P0, PT, R5, UR8, !P0 ;  /* 0x0000000805007c0c */ /* 0x000fc8000c701270 */
[----:B------:R-:W-:-:S13]  /*00d0*/  ISETP.GE.OR P1, PT, R7, UR4, !P0 ;  /* 0x0000000407007c0c */ /* 0x000fda000c726670 */
[----:B------:R-:W0:Y:S02]  /*00e0*/  @!P1 LDC.64 R2, c[0x0][0x380] ;  /* 0x0000e000ff029b82 */ /* 0x000e240000000a00 */
[----:B0-----:R-:W-:-:S06]  /*00f0*/  @!P1 IMAD.WIDE R2, R7, 0x4, R2 ;  /* 0x0000000407029825 */ /* 0x001fcc00078e0202 */
[----:B--2---:R-:W2:Y:S01]  /*0100*/  @!P1 LDG.E R3, desc[UR6][R2.64] ;  /* 0x0000000602039981 */ /* 0x004ea2000c1e1900 */
[----:B------:R-:W-:Y:S01]  /*0110*/  MOV R4, 0x400 ;  /* 0x0000040000047802 */ /* 0x000fe20000000f00 */
[----:B------:R-:W-:Y:S01]  /*0120*/  IMAD R5, R0, UR9, R5 ;  /* 0x0000000900057c24 */ /* 0x000fe2000f8e0205 */
[----:B------:R-:W0:Y:S04]  /*0130*/  S2R R7, SR_CgaCtaId ;  /* 0x0000000000077919 */ /* 0x000e280000008800 */
[----:B------:R-:W-:Y:S02]  /*0140*/  ISETP.GE.OR P0, PT, R5, UR4, !P0 ;  /* 0x0000000405007c0c */ /* 0x000fe4000c706670 */
[----:B0-----:R-:W-:-:S05]  /*0150*/  LEA R4, R7, R4, 0x18 ;  /* 0x0000000407047211 */ /* 0x001fca00078ec0ff */
[----:B------:R-:W-:-:S05]  /*0160*/  IMAD R4, R6, 0x190, R4 ;  /* 0x0000019006047824 */ /* 0x000fca00078e0204 */
[----:B------:R-:W-:-:S05]  /*0170*/  LEA R4, R9, R4, 0x2 ;  /* 0x0000000409047211 */ /* 0x000fca00078e10ff */
[----:B--2---:R0:W-:Y:S01]  /*0180*/  @!P1 STS [R4], R3 ;  /* 0x0000000304009388 */ /* 0x0041e20000000800 */
[----:B------:R-:W-:Y:S06]  /*0190*/  BAR.SYNC.DEFER_BLOCKING 0x0 ;  /* 0x0000000000007b1d */ /* 0x000fec0000010000 */
[----:B------:R-:W-:Y:S05]  /*01a0*/  @P0 EXIT ;  /* 0x000000000000094d */ /* 0x000fea0003800000 */
[----:B------:R-:W1:Y:S01]  /*01b0*/  LDS R7, [R4] ;  /* 0x0000000004077984 */ /* 0x000e620000000800 */
[----:B0-----:R-:W0:Y:S02]  /*01c0*/  LDC.64 R2, c[0x0][0x388] ;  /* 0x0000e200ff027b82 */ /* 0x001e240000000a00 */
[----:B0-----:R-:W-:-:S05]  /*01d0*/  IMAD.WIDE R2, R5, 0x4, R2 ;  /* 0x0000000405027825 */ /* 0x001fca00078e0202 */
[----:B-1----:R-:W-:Y:S01]  /*01e0*/  STG.E desc[UR6][R2.64], R7 ;  /* 0x0000000702007986 */ /* 0x002fe2000c101906 */
[----:B------:R-:W-:Y:S05]  /*01f0*/  EXIT ;  /* 0x000000000000794d */ /* 0x000fea0003800000 */
.L_x_1:
        /* <DEDUP_REMOVED lines=16> */
.L_x_4:


//--------------------- .text._Z9transposePfS_ii  --------------------------
	.section	.text._Z9transposePfS_ii,"ax",@progbits
	.align	128
        .global         _Z9transposePfS_ii
        .type           _Z9transposePfS_ii,@function
        .size           _Z9transposePfS_ii,(.L_x_5 - _Z9transposePfS_ii)
        .other          _Z9transposePfS_ii,@"STO_CUDA_ENTRY STV_DEFAULT"
_Z9transposePfS_ii:
.text._Z9transposePfS_ii:
[----:B------:R-:W-:Y:S01]  /*0000*/  LDC R1, c[0x0][0x37c] ;  /* 0x0000df00ff017b82 */ /* 0x000fe20000000800 */
[----:B------:R-:W0:Y:S01]  /*0010*/  S2R R7, SR_CTAID.Y ;  /* 0x0000000000077919 */ /* 0x000e220000002600 */
[----:B------:R-:W0:Y:S01]  /*0020*/  LDCU UR4, c[0x0][0x360] ;  /* 0x00006c00ff0477ac */ /* 0x000e220008000800 */
[----:B------:R-:W0:Y:S01]  /*0030*/  S2R R2, SR_TID.Y ;  /* 0x0000000000027919 */ /* 0x000e220000002200 */
[----:B------:R-:W1:Y:S01]  /*0040*/  LDCU.64 UR6, c[0x0][0x390] ;  /* 0x00007200ff0677ac */ /* 0x000e620008000a00 */
[----:B------:R-:W2:Y:S01]  /*0050*/  S2R R0, SR_CTAID.X ;  /* 0x0000000000007919 */ /* 0x000ea20000002500 */
[----:B------:R-:W2:Y:S01]  /*0060*/  S2R R3, SR_TID.X ;  /* 0x0000000000037919 */ /* 0x000ea20000002100 */
[----:B0-----:R-:W-:-:S05]  /*0070*/  IMAD R7, R7, UR4, R2 ;  /* 0x0000000407077c24 */ /* 0x001fca000f8e0202 */
[----:B-1----:R-:W-:Y:S01]  /*0080*/  ISETP.GE.AND P0, PT, R7, UR6, PT ;  /* 0x0000000607007c0c */ /* 0x002fe2000bf06270 */
[----:B--2---:R-:W-:-:S05]  /*0090*/  IMAD R0, R0, UR4, R3 ;  /* 0x0000000400007c24 */ /* 0x004fca000f8e0203 */
[----:B------:R-:W-:-:S13]  /*00a0*/  ISETP.GE.OR P0, PT, R0, UR7, P0 ;  /* 0x0000000700007c0c */ /* 0x000fda0008706670 */
[----:B------:R-:W-:Y:S05]  /*00b0*/  @P0 EXIT ;  /* 0x000000000000094d */ /* 0x000fea0003800000 */
[----:B------:R-:W0:Y:S01]  /*00c0*/  LDC.64 R2, c[0x0][0x380] ;  /* 0x0000e000ff027b82 */ /* 0x000e220000000a00 */
[----:B------:R-:W1:Y:S01]  /*00d0*/  LDCU.64 UR4, c[0x0][0x358] ;  /* 0x00006b00ff0477ac */ /* 0x000e620008000a00 */
[----:B------:R-:W-:-:S04]  /*00e0*/  IMAD R5, R7, UR7, R0 ;  /* 0x0000000707057c24 */ /* 0x000fc8000f8e0200 */
[----:B0-----:R-:W-:Y:S02]  /*00f0*/  IMAD.WIDE R2, R5, 0x4, R2 ;  /* 0x0000000405027825 */ /* 0x001fe400078e0202 */
[----:B------:R-:W0:Y:S04]  /*0100*/  LDC.64 R4, c[0x0][0x388] ;  /* 0x0000e200ff047b82 */ /* 0x000e280000000a00 */
[----:B-1----:R-:W2:Y:S01]  /*0110*/  LDG.E R3, desc[UR4][R2.64] ;  /* 0x0000000402037981 */ /* 0x002ea2000c1e1900 */
[----:B------:R-:W-:-:S04]  /*0120*/  IMAD R7, R0, UR7, R7 ;  /* 0x0000000700077c24 */ /* 0x000fc8000f8e0207 */
[----:B0-----:R-:W-:-:S05]  /*0130*/  IMAD.WIDE R4, R7, 0x4, R4 ;  /* 0x0000000407047825 */ /* 0x001fca00078e0204 */
[----:B--2---:R-:W-:Y:S01]  /*0140*/  STG.E desc[UR4][R4.64], R3 ;  /* 0x0000000304007986 */ /* 0x004fe2000c101904 */
[----:B------:R-:W-:Y:S05]  /*0150*/  EXIT ;  /* 0x000000000000794d */ /* 0x000fea0003800000 */
.L_x_2:
        /* <DEDUP_REMOVED lines=10> */
.L_x_5:


//--------------------- .nv.shared._Z18transposeCoalescedPfS_ii --------------------------
	.section	.nv.shared._Z18transposeCoalescedPfS_ii,"aw",@nobits
	.sectionflags	@""
	.align	4
.nv.shared._Z18transposeCoalescedPfS_ii:
	.zero		41024


//--------------------- .nv.shared.reserved.0     --------------------------
	.section	.nv.shared.reserved.0,"aw",@nobits
	.weak		__nv_reservedSMEM_offset_0_alias
	.size		__nv_reservedSMEM_offset_0_alias, 0, 64
	.other		__nv_reservedSMEM_offset_0_alias,@"STO_CUDA_RESERVED_SHARED STV_DEFAULT"
__nv_reservedSMEM_offset_0_alias:
	.zero		0
	.zero		64


//--------------------- .nv.shared._Z19sharedMem_transposePfS_ii --------------------------
	.section	.nv.shared._Z19sharedMem_transposePfS_ii,"aw",@nobits
	.sectionflags	@""
	.align	4
.nv.shared._Z19sharedMem_transposePfS_ii:
	.zero		41024


//--------------------- .nv.constant0._Z18transposeCoalescedPfS_ii --------------------------
	.section	.nv.constant0._Z18transposeCoalescedPfS_ii,"a",@progbits
	.sectionflags	@""
	.align	4
.nv.constant0._Z18transposeCoalescedPfS_ii:
	.zero		920


//--------------------- .nv.constant0._Z19sharedMem_transposePfS_ii --------------------------
	.section	.nv.constant0._Z19sharedMem_transposePfS_ii,"a",@progbits
	.sectionflags	@""
	.align	4
.nv.constant0._Z19sharedMem_transposePfS_ii:
	.zero		920


//--------------------- .nv.constant0._Z9transposePfS_ii --------------------------
	.section	.nv.constant0._Z9transposePfS_ii,"a",@progbits
	.sectionflags	@""
	.align	4
.nv.constant0._Z9transposePfS_ii:
	.zero		920


//--------------------- SYMBOLS --------------------------

	.type		.nv.reservedSmem.offset0,@object
	.size		.nv.reservedSmem.offset0,0x4
	.type		.nv.reservedSmem.cap,@object
	.size		.nv.reservedSmem.cap,0x4
